//
// Generated by NVIDIA NVVM Compiler
//
// Compiler Build ID: CL-36424714
// Cuda compilation tools, release 13.0, V13.0.88
// Based on NVVM 20.0.0
//

.version 9.0
.target sm_100
.address_size 64

	// .globl	_Z14test_kernel_2DPfm

.visible .entry _Z14test_kernel_2DPfm(
	.param .u64 .ptr .align 1 _Z14test_kernel_2DPfm_param_0,
	.param .u64 _Z14test_kernel_2DPfm_param_1
)
{
	.reg .pred 	%p<4>;
	.reg .b32 	%r<10>;
	.reg .b32 	%f<6>;
	.reg .b64 	%rd<8>;

	ld.param.u64 	%rd1, [_Z14test_kernel_2DPfm_param_0];
	ld.param.u64 	%rd2, [_Z14test_kernel_2DPfm_param_1];
	mov.u32 	%r3, %ctaid.x;
	mov.u32 	%r4, %ntid.x;
	mov.u32 	%r5, %tid.x;
	mad.lo.s32 	%r1, %r3, %r4, %r5;
	mov.u32 	%r6, %ctaid.y;
	mov.u32 	%r7, %ntid.y;
	mov.u32 	%r8, %tid.y;
	mad.lo.s32 	%r9, %r6, %r7, %r8;
	setp.gt.s32 	%p1, %r1, 4;
	setp.gt.u32 	%p2, %r9, 2;
	or.pred  	%p3, %p1, %p2;
	@%p3 bra 	$L__BB0_2;
	cvta.to.global.u64 	%rd3, %rd1;
	cvt.u64.u32 	%rd4, %r9;
	mad.lo.s64 	%rd5, %rd2, %rd4, %rd3;
	mul.wide.s32 	%rd6, %r1, 4;
	add.s64 	%rd7, %rd5, %rd6;
	ld.global.f32 	%f1, [%rd7];
	cvt.rn.f32.s32 	%f2, %r1;
	mul.f32 	%f3, %f1, %f2;
	cvt.rn.f32.u32 	%f4, %r9;
	mul.f32 	%f5, %f3, %f4;
	st.global.f32 	[%rd7], %f5;
$L__BB0_2:
	ret;

}


// ===== COMPILED SASS (sm_100) =====

	.target	sm_100

	.elftype	@"ET_EXEC"


//--------------------- .note.nv.tkinfo           --------------------------
	.section	.note.nv.tkinfo,"",@"SHT_NOTE"
	.sectionflags	@"SHF_NOTE_NV_TKINFO"
	.tkinfo
        /*0018*/ 	.word	0x00000002
        /*0030*/ 	.string	""
        /*0030*/ 	.string	"ptxas"
        /*0030*/ 	.string	"Cuda compilation tools, release 13.0, V13.0.88"
        /*0030*/ 	.string	"Build cuda_13.0.r13.0/compiler.36424714_0"
        /*0030*/ 	.string	"-arch sm_100 -m 64 "



//--------------------- .note.nv.cuinfo           --------------------------
	.section	.note.nv.cuinfo,"",@"SHT_NOTE"
	.sectionflags	@"SHF_NOTE_NV_CUINFO"
        /*0018*/ 	.short	0x0002
        /*001a*/ 	.short	0x0064
        /*001c*/ 	.short	0x0082
	.zero		2


//--------------------- .nv.info                  --------------------------
	.section	.nv.info,"",@"SHT_CUDA_INFO"
	.align	4


	//----- nvinfo : EIATTR_REGCOUNT
	.align		4
        /*0000*/ 	.byte	0x04, 0x2f
        /*0002*/ 	.short	(.L_1 - .L_0)
	.align		4
.L_0:
        /*0004*/ 	.word	index@(_Z14test_kernel_2DPfm)
        /*0008*/ 	.word	0x0000000a


	//----- nvinfo : EIATTR_FRAME_SIZE
	.align		4
.L_1:
        /*000c*/ 	.byte	0x04, 0x11
        /*000e*/ 	.short	(.L_3 - .L_2)
	.align		4
.L_2:
        /*0010*/ 	.word	index@(_Z14test_kernel_2DPfm)
        /*0014*/ 	.word	0x00000000


	//----- nvinfo : EIATTR_MIN_STACK_SIZE
	.align		4
.L_3:
        /*0018*/ 	.byte	0x04, 0x12
        /*001a*/ 	.short	(.L_5 - .L_4)
	.align		4
.L_4:
        /*001c*/ 	.word	index@(_Z14test_kernel_2DPfm)
        /*0020*/ 	.word	0x00000000
.L_5:


//--------------------- .nv.compat                --------------------------
	.section	.nv.compat,"",@"SHT_CUDA_COMPAT_INFO"
	.align	4
        /*0000*/ 	.byte	0x02, 0x09, 0x00, 0x00, 0x02, 0x02, 0x01, 0x00, 0x02, 0x05, 0x05, 0x00, 0x03, 0x07, 0x01, 0x01
        /*0010*/ 	.byte	0x02, 0x03, 0x00, 0x00, 0x02, 0x06, 0x01, 0x00, 0x04, 0x0b, 0x08, 0x00, 0x09, 0x00, 0x00, 0x00
        /*0020*/ 	.byte	0x00, 0x00, 0x00, 0x00


//--------------------- .nv.info._Z14test_kernel_2DPfm --------------------------
	.section	.nv.info._Z14test_kernel_2DPfm,"",@"SHT_CUDA_INFO"
	.sectionflags	@""
	.align	4


	//----- nvinfo : EIATTR_CUDA_API_VERSION
	.align		4
        /*0000*/ 	.byte	0x04, 0x37
        /*0002*/ 	.short	(.L_7 - .L_6)
.L_6:
        /*0004*/ 	.word	0x00000082


	//----- nvinfo : EIATTR_KPARAM_INFO
	.align		4
.L_7:
        /*0008*/ 	.byte	0x04, 0x17
        /*000a*/ 	.short	(.L_9 - .L_8)
.L_8:
        /*000c*/ 	.word	0x00000000
        /*0010*/ 	.short	0x0001
        /*0012*/ 	.short	0x0008
        /*0014*/ 	.byte	0x00, 0xf0, 0x21, 0x00


	//----- nvinfo : EIATTR_KPARAM_INFO
	.align		4
.L_9:
        /*0018*/ 	.byte	0x04, 0x17
        /*001a*/ 	.short	(.L_11 - .L_10)
.L_10:
        /*001c*/ 	.word	0x00000000
        /*0020*/ 	.short	0x0000
        /*0022*/ 	.short	0x0000
        /*0024*/ 	.byte	0x00, 0xf5, 0x21, 0x00


	//----- nvinfo : EIATTR_SPARSE_MMA_MASK
	.align		4
.L_11:
        /*0028*/ 	.byte	0x03, 0x50
        /*002a*/ 	.short	0x0000


	//----- nvinfo : EIATTR_MAXREG_COUNT
	.align		4
        /*002c*/ 	.byte	0x03, 0x1b
        /*002e*/ 	.short	0x00ff


	//----- nvinfo : EIATTR_MERCURY_ISA_VERSION
	.align		4
        /*0030*/ 	.byte	0x03, 0x5f
        /*0032*/ 	.short	0x0101


	//----- nvinfo : EIATTR_VRC_CTA_INIT_COUNT
	.align		4
        /*0034*/ 	.byte	0x02, 0x4a
	.zero		1
	.zero		1


	//----- nvinfo : EIATTR_EXIT_INSTR_OFFSETS
	.align		4
        /*0038*/ 	.byte	0x04, 0x1c
        /*003a*/ 	.short	(.L_13 - .L_12)


	//   ....[0]....
.L_12:
        /*003c*/ 	.word	0x000000b0


	//   ....[1]....
        /*0040*/ 	.word	0x00000180


	//----- nvinfo : EIATTR_CBANK_PARAM_SIZE
	.align		4
.L_13:
        /*0044*/ 	.byte	0x03, 0x19
        /*0046*/ 	.short	0x0010


	//----- nvinfo : EIATTR_PARAM_CBANK
	.align		4
        /*0048*/ 	.byte	0x04, 0x0a
        /*004a*/ 	.short	(.L_15 - .L_14)
	.align		4
.L_14:
        /*004c*/ 	.word	index@(.nv.constant0._Z14test_kernel_2DPfm)
        /*0050*/ 	.short	0x0380
        /*0052*/ 	.short	0x0010


	//----- nvinfo : EIATTR_SW_WAR
	.align		4
.L_15:
        /*0054*/ 	.byte	0x04, 0x36
        /*0056*/ 	.short	(.L_17 - .L_16)
.L_16:
        /*0058*/ 	.word	0x00000008
.L_17:


//--------------------- .nv.callgraph             --------------------------
	.section	.nv.callgraph,"",@"SHT_CUDA_CALLGRAPH"
	.align	4
	.sectionentsize	8
	.align		4
        /*0000*/ 	.word	0x00000000
	.align		4
        /*0004*/ 	.word	0xffffffff
	.align		4
        /*0008*/ 	.word	0x00000000
	.align		4
        /*000c*/ 	.word	0xfffffffe
	.align		4
        /*0010*/ 	.word	0x00000000
	.align		4
        /*0014*/ 	.word	0xfffffffd
	.align		4
        /*0018*/ 	.word	0x00000000
	.align		4
        /*001c*/ 	.word	0xfffffffc


//--------------------- .text._Z14test_kernel_2DPfm --------------------------
	.section	.text._Z14test_kernel_2DPfm,"ax",@progbits
	.align	128
        .global         _Z14test_kernel_2DPfm
        .type           _Z14test_kernel_2DPfm,@function
        .size           _Z14test_kernel_2DPfm,(.L_x_1 - _Z14test_kernel_2DPfm)
        .other          _Z14test_kernel_2DPfm,@"STO_CUDA_ENTRY STV_DEFAULT"
_Z14test_kernel_2DPfm:
.text._Z14test_kernel_2DPfm:
[----:B------:R-:W-:Y:S01]  /*0000*/  LDC R1, c[0x0][0x37c] ;  /* 0x0000df00ff017b82 */ /* 0x000fe20000000800 */
[----:B------:R-:W0:Y:S07]  /*0010*/  S2R R2, SR_TID.Y ;  /* 0x0000000000027919 */ /* 0x000e2e0000002200 */
[----:B------:R-:W1:Y:S01]  /*0020*/  LDC R5, c[0x0][0x360] ;  /* 0x0000d800ff057b82 */ /* 0x000e620000000800 */
[----:B------:R-:W1:Y:S07]  /*0030*/  S2R R0, SR_TID.X ;  /* 0x0000000000007919 */ /* 0x000e6e0000002100 */
[----:B------:R-:W0:Y:S08]  /*0040*/  S2UR UR5, SR_CTAID.Y ;  /* 0x00000000000579c3 */ /* 0x000e300000002600 */
[----:B------:R-:W0:Y:S08]  /*0050*/  LDC R7, c[0x0][0x364] ;  /* 0x0000d900ff077b82 */ /* 0x000e300000000800 */
[----:B------:R-:W1:Y:S01]  /*0060*/  S2UR UR4, SR_CTAID.X ;  /* 0x00000000000479c3 */ /* 0x000e620000002500 */
[----:B0-----:R-:W-:-:S05]  /*0070*/  IMAD R7, R7, UR5, R2 ;  /* 0x0000000507077c24 */ /* 0x001fca000f8e0202 */
[----:B------:R-:W-:Y:S01]  /*0080*/  ISETP.GT.U32.AND P0, PT, R7, 0x2, PT ;  /* 0x000000020700780c */ /* 0x000fe20003f04070 */
[----:B-1----:R-:W-:-:S05]  /*0090*/  IMAD R5, R5, UR4, R0 ;  /* 0x0000000405057c24 */ /* 0x002fca000f8e0200 */
[----:B------:R-:W-:-:S13]  /*00a0*/  ISETP.GT.OR P0, PT, R5, 0x4, P0 ;  /* 0x000000040500780c */ /* 0x000fda0000704670 */
[----:B------:R-:W-:Y:S05]  /*00b0*/  @P0 EXIT ;  /* 0x000000000000094d */ /* 0x000fea0003800000 */
[----:B------:R-:W0:Y:S01]  /*00c0*/  LDC.64 R2, c[0x0][0x380] ;  /* 0x0000e000ff027b82 */ /* 0x000e220000000a00 */
[----:B------:R-:W0:Y:S01]  /*00d0*/  LDCU.64 UR6, c[0x0][0x388] ;  /* 0x00007100ff0677ac */ /* 0x000e220008000a00 */
[----:B------:R-:W1:Y:S01]  /*00e0*/  LDCU.64 UR4, c[0x0][0x358] ;  /* 0x00006b00ff0477ac */ /* 0x000e620008000a00 */
[----:B0-----:R-:W-:-:S04]  /*00f0*/  IMAD.WIDE.U32 R2, R7, UR6, R2 ;  /* 0x0000000607027c25 */ /* 0x001fc8000f8e0002 */
[----:B------:R-:W-:Y:S02]  /*0100*/  IMAD R3, R7, UR7, R3 ;  /* 0x0000000707037c24 */ /* 0x000fe4000f8e0203 */
[----:B------:R-:W-:-:S05]  /*0110*/  IMAD.WIDE R2, R5, 0x4, R2 ;  /* 0x0000000405027825 */ /* 0x000fca00078e0202 */
[----:B-1----:R-:W2:Y:S01]  /*0120*/  LDG.E R0, desc[UR4][R2.64] ;  /* 0x0000000402007981 */ /* 0x002ea2000c1e1900 */
[----:B------:R-:W-:Y:S02]  /*0130*/  I2FP.F32.S32 R5, R5 ;  /* 0x0000000500057245 */ /* 0x000fe40000201400 */
[----:B------:R-:W-:-:S03]  /*0140*/  I2FP.F32.U32 R7, R7 ;  /* 0x0000000700077245 */ /* 0x000fc60000201000 */
[----:B--2---:R-:W-:-:S04]  /*0150*/  FMUL R0, R0, R5 ;  /* 0x0000000500007220 */ /* 0x004fc80000400000 */
[----:B------:R-:W-:-:S05]  /*0160*/  FMUL R7, R0, R7 ;  /* 0x0000000700077220 */ /* 0x000fca0000400000 */
[----:B------:R-:W-:Y:S01]  /*0170*/  STG.E desc[UR4][R2.64], R7 ;  /* 0x0000000702007986 */ /* 0x000fe2000c101904 */
[----:B------:R-:W-:Y:S05]  /*0180*/  EXIT ;  /* 0x000000000000794d */ /* 0x000fea0003800000 */
.L_x_0:
[----:B------:R-:W-:-:S00]  /*0190*/  BRA `(.L_x_0) ;  /* 0xfffffffc00fc7947 */ /* 0x000fc0000383ffff */
[----:B------:R-:W-:-:S00]  /*01a0*/  NOP ;  /* 0x0000000000007918 */ /* 0x000fc00000000000 */
        /* <DEDUP_REMOVED lines=13> */
.L_x_1:


//--------------------- .nv.shared.reserved.0     --------------------------
	.section	.nv.shared.reserved.0,"aw",@nobits
	.weak		__nv_reservedSMEM_offset_0_alias
	.size		__nv_reservedSMEM_offset_0_alias, 0, 64
	.other		__nv_reservedSMEM_offset_0_alias,@"STO_CUDA_RESERVED_SHARED STV_DEFAULT"
__nv_reservedSMEM_offset_0_alias:
	.zero		0
	.zero		64


//--------------------- .nv.constant0._Z14test_kernel_2DPfm --------------------------
	.section	.nv.constant0._Z14test_kernel_2DPfm,"a",@progbits
	.sectionflags	@""
	.align	4
.nv.constant0._Z14test_kernel_2DPfm:
	.zero		912


//--------------------- SYMBOLS --------------------------

	.type		.nv.reservedSmem.offset0,@object
	.size		.nv.reservedSmem.offset0,0x4
